	.headerflags	@"EF_CUDA_TEXMODE_UNIFIED EF_CUDA_64BIT_ADDRESS EF_CUDA_ACCELERATORS EF_CUDA_SM90 EF_CUDA_VIRTUAL_SM(EF_CUDA_SM90)"
	.elftype	@"ET_EXEC"


//--------------------- .nv.info                  --------------------------
	.section	.nv.info,"",@"SHT_CUDA_INFO"
	.align	4


	//----- nvinfo : EIATTR_REGCOUNT
	.align		4
        /*0000*/ 	.byte	0x04, 0x2f
        /*0002*/ 	.short	(.L_3 - .L_2)
	.align		4
.L_2:
        /*0004*/ 	.word	index@(triton_poi_fused__native_batch_norm_legit_no_training_cat_relu_4)
        /*0008*/ 	.word	0x00000020


	//----- nvinfo : EIATTR_MIN_STACK_SIZE
	.align		4
.L_3:
        /*000c*/ 	.byte	0x04, 0x12
        /*000e*/ 	.short	(.L_5 - .L_4)
	.align		4
.L_4:
        /*0010*/ 	.word	index@(triton_poi_fused__native_batch_norm_legit_no_training_cat_relu_4)
        /*0014*/ 	.word	0x00000000


	//----- nvinfo : EIATTR_FRAME_SIZE
	.align		4
.L_5:
        /*0018*/ 	.byte	0x04, 0x11
        /*001a*/ 	.short	(.L_7 - .L_6)
	.align		4
.L_6:
        /*001c*/ 	.word	index@(triton_poi_fused__native_batch_norm_legit_no_training_cat_relu_4)
        /*0020*/ 	.word	0x00000000


	//----- nvinfo : EIATTR_MIN_STACK_SIZE
	.align		4
.L_7:
        /*0024*/ 	.byte	0x04, 0x12
        /*0026*/ 	.short	(.L_9 - .L_8)
	.align		4
.L_8:
        /*0028*/ 	.word	index@(triton_poi_fused__native_batch_norm_legit_no_training_cat_relu_4)
        /*002c*/ 	.word	0x00000000
.L_9:


//--------------------- .nv.info.triton_poi_fused__native_batch_norm_legit_no_training_cat_relu_4 --------------------------
	.section	.nv.info.triton_poi_fused__native_batch_norm_legit_no_training_cat_relu_4,"",@"SHT_CUDA_INFO"
	.sectionflags	@""
	.align	4


	//----- nvinfo : EIATTR_CUDA_API_VERSION
	.align		4
        /*0000*/ 	.byte	0x04, 0x37
        /*0002*/ 	.short	(.L_11 - .L_10)
.L_10:
        /*0004*/ 	.word	0x0000007c


	//----- nvinfo : EIATTR_KPARAM_INFO
	.align		4
.L_11:
        /*0008*/ 	.byte	0x04, 0x17
        /*000a*/ 	.short	(.L_13 - .L_12)
.L_12:
        /*000c*/ 	.word	0x00000000
        /*0010*/ 	.short	0x0008
        /*0012*/ 	.short	0x0040
        /*0014*/ 	.byte	0x00, 0xf0, 0x11, 0x00


	//----- nvinfo : EIATTR_KPARAM_INFO
	.align		4
.L_13:
        /*0018*/ 	.byte	0x04, 0x17
        /*001a*/ 	.short	(.L_15 - .L_14)
.L_14:
        /*001c*/ 	.word	0x00000000
        /*0020*/ 	.short	0x0007
        /*0022*/ 	.short	0x0038
        /*0024*/ 	.byte	0x00, 0xf4, 0x21, 0x00


	//----- nvinfo : EIATTR_KPARAM_INFO
	.align		4
.L_15:
        /*0028*/ 	.byte	0x04, 0x17
        /*002a*/ 	.short	(.L_17 - .L_16)
.L_16:
        /*002c*/ 	.word	0x00000000
        /*0030*/ 	.short	0x0006
        /*0032*/ 	.short	0x0030
        /*0034*/ 	.byte	0x00, 0xf4, 0x21, 0x00


	//----- nvinfo : EIATTR_KPARAM_INFO
	.align		4
.L_17:
        /*0038*/ 	.byte	0x04, 0x17
        /*003a*/ 	.short	(.L_19 - .L_18)
.L_18:
        /*003c*/ 	.word	0x00000000
        /*0040*/ 	.short	0x0005
        /*0042*/ 	.short	0x0028
        /*0044*/ 	.byte	0x00, 0xf4, 0x21, 0x00


	//----- nvinfo : EIATTR_KPARAM_INFO
	.align		4
.L_19:
        /*0048*/ 	.byte	0x04, 0x17
        /*004a*/ 	.short	(.L_21 - .L_20)
.L_20:
        /*004c*/ 	.word	0x00000000
        /*0050*/ 	.short	0x0004
        /*0052*/ 	.short	0x0020
        /*0054*/ 	.byte	0x00, 0xf4, 0x21, 0x00


	//----- nvinfo : EIATTR_KPARAM_INFO
	.align		4
.L_21:
        /*0058*/ 	.byte	0x04, 0x17
        /*005a*/ 	.short	(.L_23 - .L_22)
.L_22:
        /*005c*/ 	.word	0x00000000
        /*0060*/ 	.short	0x0003
        /*0062*/ 	.short	0x0018
        /*0064*/ 	.byte	0x00, 0xf4, 0x21, 0x00


	//----- nvinfo : EIATTR_KPARAM_INFO
	.align		4
.L_23:
        /*0068*/ 	.byte	0x04, 0x17
        /*006a*/ 	.short	(.L_25 - .L_24)
.L_24:
        /*006c*/ 	.word	0x00000000
        /*0070*/ 	.short	0x0002
        /*0072*/ 	.short	0x0010
        /*0074*/ 	.byte	0x00, 0xf4, 0x21, 0x00


	//----- nvinfo : EIATTR_KPARAM_INFO
	.align		4
.L_25:
        /*0078*/ 	.byte	0x04, 0x17
        /*007a*/ 	.short	(.L_27 - .L_26)
.L_26:
        /*007c*/ 	.word	0x00000000
        /*0080*/ 	.short	0x0001
        /*0082*/ 	.short	0x0008
        /*0084*/ 	.byte	0x00, 0xf4, 0x21, 0x00


	//----- nvinfo : EIATTR_KPARAM_INFO
	.align		4
.L_27:
        /*0088*/ 	.byte	0x04, 0x17
        /*008a*/ 	.short	(.L_29 - .L_28)
.L_28:
        /*008c*/ 	.word	0x00000000
        /*0090*/ 	.short	0x0000
        /*0092*/ 	.short	0x0000
        /*0094*/ 	.byte	0x00, 0xf4, 0x21, 0x00


	//----- nvinfo : EIATTR_SPARSE_MMA_MASK
	.align		4
.L_29:
        /*0098*/ 	.byte	0x03, 0x50
        /*009a*/ 	.short	0x0000


	//----- nvinfo : EIATTR_MAXREG_COUNT
	.align		4
        /*009c*/ 	.byte	0x03, 0x1b
        /*009e*/ 	.short	0x00ff


	//----- nvinfo : EIATTR_EXIT_INSTR_OFFSETS
	.align		4
        /*00a0*/ 	.byte	0x04, 0x1c
        /*00a2*/ 	.short	(.L_31 - .L_30)


	//   ....[0]....
.L_30:
        /*00a4*/ 	.word	0x00000b70


	//----- nvinfo : EIATTR_REQNTID
	.align		4
.L_31:
        /*00a8*/ 	.byte	0x04, 0x10
        /*00aa*/ 	.short	(.L_33 - .L_32)
.L_32:
        /*00ac*/ 	.word	0x00000080
        /*00b0*/ 	.word	0x00000001
        /*00b4*/ 	.word	0x00000001


	//----- nvinfo : EIATTR_CBANK_PARAM_SIZE
	.align		4
.L_33:
        /*00b8*/ 	.byte	0x03, 0x19
        /*00ba*/ 	.short	0x0044


	//----- nvinfo : EIATTR_PARAM_CBANK
	.align		4
        /*00bc*/ 	.byte	0x04, 0x0a
        /*00be*/ 	.short	(.L_35 - .L_34)
	.align		4
.L_34:
        /*00c0*/ 	.word	index@(.nv.constant0.triton_poi_fused__native_batch_norm_legit_no_training_cat_relu_4)
        /*00c4*/ 	.short	0x0210
        /*00c6*/ 	.short	0x0044


	//----- nvinfo : EIATTR_SW_WAR
	.align		4
.L_35:
        /*00c8*/ 	.byte	0x04, 0x36
        /*00ca*/ 	.short	(.L_37 - .L_36)
.L_36:
        /*00cc*/ 	.word	0x00000008
.L_37:


//--------------------- .nv.callgraph             --------------------------
	.section	.nv.callgraph,"",@"SHT_CUDA_CALLGRAPH"
	.align	4
	.sectionentsize	8
	.align		4
        /*0000*/ 	.word	0x00000000
	.align		4
        /*0004*/ 	.word	0xffffffff
	.align		4
        /*0008*/ 	.word	0x00000000
	.align		4
        /*000c*/ 	.word	0xfffffffe
	.align		4
        /*0010*/ 	.word	0x00000000
	.align		4
        /*0014*/ 	.word	0xfffffffd
	.align		4
        /*0018*/ 	.word	0x00000000
	.align		4
        /*001c*/ 	.word	0xfffffffc


//--------------------- .nv.constant4             --------------------------
	.section	.nv.constant4,"a",@progbits
	.align	8
	.align		8
.nv.constant4:
        /*0000*/ 	.dword	_$_str
	.align		8
        /*0008*/ 	.dword	_$_str_$_2


//--------------------- .text.triton_poi_fused__native_batch_norm_legit_no_training_cat_relu_4 --------------------------
	.section	.text.triton_poi_fused__native_batch_norm_legit_no_training_cat_relu_4,"ax",@progbits
	.align	128
        .global         triton_poi_fused__native_batch_norm_legit_no_training_cat_relu_4
        .type           triton_poi_fused__native_batch_norm_legit_no_training_cat_relu_4,@function
        .size           triton_poi_fused__native_batch_norm_legit_no_training_cat_relu_4,(.L_x_1 - triton_poi_fused__native_batch_norm_legit_no_training_cat_relu_4)
        .other          triton_poi_fused__native_batch_norm_legit_no_training_cat_relu_4,@"STO_CUDA_ENTRY STV_DEFAULT"
triton_poi_fused__native_batch_norm_legit_no_training_cat_relu_4:
.text.triton_poi_fused__native_batch_norm_legit_no_training_cat_relu_4:
[----:B------:R-:W-:Y:S01]  /*0000*/  LDC R1, c[0x0][0x28] ;  /* 0x00000a00ff017b82 */ /* 0x000fe20000000800 */
[----:B------:R-:W1:Y:S07]  /*0010*/  S2R R0, SR_TID.X ;  /* 0x0000000000007919 */ /* 0x000e6e0000002100 */
[----:B------:R-:W2:Y:S01]  /*0020*/  LDC.64 R2, c[0x0][0x228] ;  /* 0x00008a00ff027b82 */ /* 0x000ea20000000a00 */
[----:B------:R-:W-:Y:S01]  /*0030*/  ULDC.64 UR4, c[0x0][0x208] ;  /* 0x0000820000047ab9 */ /* 0x000fe20000000a00 */
[----:B------:R-:W-:Y:S01]  /*0040*/  ULDC.64 UR6, c[0x0][0x218] ;  /* 0x0000860000067ab9 */ /* 0x000fe20000000a00 */
[----:B------:R-:W3:Y:S05]  /*0050*/  S2R R21, SR_CTAID.X ;  /* 0x0000000000157919 */ /* 0x000eea0000002500 */
[----:B------:R-:W4:Y:S01]  /*0060*/  LDC.64 R28, c[0x0][0x238] ;  /* 0x00008e00ff1c7b82 */ /* 0x000f220000000a00 */
[----:B-1----:R-:W-:Y:S01]  /*0070*/  IMAD.SHL.U32 R0, R0, 0x4, RZ ;  /* 0x0000000400007824 */ /* 0x002fe200078e00ff */
[----:B---3--:R-:W-:-:S04]  /*0080*/  SHF.R.S32.HI R5, RZ, 0x15, R21 ;  /* 0x00000015ff057819 */ /* 0x008fc80000011415 */
[----:B------:R-:W-:Y:S02]  /*0090*/  LOP3.LUT R0, R0, 0x1fc, RZ, 0xc0, !PT ;  /* 0x000001fc00007812 */ /* 0x000fe400078ec0ff */
[----:B------:R-:W-:-:S03]  /*00a0*/  SGXT R5, R5, 0x1 ;  /* 0x000000010505781a */ /* 0x000fc60000000200 */
[----:B------:R-:W-:-:S04]  /*00b0*/  IMAD R21, R21, 0x400, R0 ;  /* 0x0000040015157824 */ /* 0x000fc800078e0200 */
[----:B------:R-:W-:Y:S01]  /*00c0*/  VIADD R0, R21, 0x200 ;  /* 0x0000020015007836 */ /* 0x000fe20000000000 */
[----:B------:R-:W-:-:S04]  /*00d0*/  LEA.HI R8, R5, R21, RZ, 0xf ;  /* 0x0000001505087211 */ /* 0x000fc800078f78ff */
[----:B------:R-:W-:Y:S02]  /*00e0*/  SHF.R.S32.HI R27, RZ, 0xf, R8 ;  /* 0x0000000fff1b7819 */ /* 0x000fe40000011408 */
[----:B------:R-:W-:Y:S02]  /*00f0*/  LEA.HI R5, R5, R0, RZ, 0xf ;  /* 0x0000000005057211 */ /* 0x000fe400078f78ff */
[----:B------:R-:W-:Y:S02]  /*0100*/  LEA.HI R4, R27, R27, RZ, 0x6 ;  /* 0x0000001b1b047211 */ /* 0x000fe400078f30ff */
[----:B------:R-:W-:Y:S02]  /*0110*/  SHF.R.S32.HI R25, RZ, 0xf, R5 ;  /* 0x0000000fff197819 */ /* 0x000fe40000011405 */
[----:B------:R-:W-:Y:S02]  /*0120*/  LOP3.LUT R6, R4, 0xffffffc0, RZ, 0xc0, !PT ;  /* 0xffffffc004067812 */ /* 0x000fe400078ec0ff */
[----:B------:R-:W-:-:S03]  /*0130*/  LEA.HI R4, R25, R25, RZ, 0x6 ;  /* 0x0000001919047211 */ /* 0x000fc600078f30ff */
[----:B------:R-:W-:Y:S01]  /*0140*/  IMAD.IADD R27, R27, 0x1, -R6 ;  /* 0x000000011b1b7824 */ /* 0x000fe200078e0a06 */
[----:B------:R-:W-:-:S03]  /*0150*/  LOP3.LUT R4, R4, 0xffffffc0, RZ, 0xc0, !PT ;  /* 0xffffffc004047812 */ /* 0x000fc600078ec0ff */
[----:B--2---:R-:W-:-:S04]  /*0160*/  IMAD.WIDE R6, R27, 0x4, R2 ;  /* 0x000000041b067825 */ /* 0x004fc800078e0202 */
[----:B------:R-:W-:Y:S02]  /*0170*/  IMAD.IADD R25, R25, 0x1, -R4 ;  /* 0x0000000119197824 */ /* 0x000fe400078e0a04 */
[----:B------:R1:W2:Y:S02]  /*0180*/  LDG.E.EL R6, desc[UR4][R6.64] ;  /* 0x0000000406067981 */ /* 0x0002a4000c2e1900 */
[----:B------:R-:W-:-:S06]  /*0190*/  IMAD.WIDE R2, R25, 0x4, R2 ;  /* 0x0000000419027825 */ /* 0x000fcc00078e0202 */
[----:B------:R3:W5:Y:S01]  /*01a0*/  LDG.E.EL R2, desc[UR4][R2.64] ;  /* 0x0000000402027981 */ /* 0x000762000c2e1900 */
[----:B------:R-:W-:Y:S02]  /*01b0*/  SHF.R.S32.HI R10, RZ, 0x1f, R21 ;  /* 0x0000001fff0a7819 */ /* 0x000fe40000011415 */
[----:B------:R-:W-:Y:S02]  /*01c0*/  SHF.R.S32.HI R9, RZ, 0x1f, R0 ;  /* 0x0000001fff097819 */ /* 0x000fe40000011400 */
[----:B------:R-:W-:Y:S02]  /*01d0*/  LEA.HI R10, R10, R21, RZ, 0x15 ;  /* 0x000000150a0a7211 */ /* 0x000fe400078fa8ff */
[----:B------:R-:W-:Y:S01]  /*01e0*/  LEA.HI R11, R9, R0, RZ, 0x15 ;  /* 0x00000000090b7211 */ /* 0x000fe200078fa8ff */
[----:B------:R-:W-:Y:S01]  /*01f0*/  IMAD.SHL.U32 R9, R27, 0x8000, RZ ;  /* 0x000080001b097824 */ /* 0x000fe200078e00ff */
[----:B------:R-:W-:Y:S02]  /*0200*/  LOP3.LUT R8, R8, 0xffff8000, RZ, 0xc0, !PT ;  /* 0xffff800008087812 */ /* 0x000fe400078ec0ff */
[----:B------:R-:W-:-:S02]  /*0210*/  SHF.R.S32.HI R14, RZ, 0x15, R10 ;  /* 0x00000015ff0e7819 */ /* 0x000fc4000001140a */
[----:B------:R-:W-:Y:S01]  /*0220*/  LOP3.LUT R19, R5, 0xffff8000, RZ, 0xc0, !PT ;  /* 0xffff800005137812 */ /* 0x000fe200078ec0ff */
[----:B------:R-:W-:Y:S01]  /*0230*/  IMAD.IADD R8, R21, 0x1, -R8 ;  /* 0x0000000115087824 */ /* 0x000fe200078e0a08 */
[----:B-1----:R-:W-:Y:S02]  /*0240*/  LOP3.LUT R7, R11, 0xffe00000, RZ, 0xc0, !PT ;  /* 0xffe000000b077812 */ /* 0x002fe400078ec0ff */
[----:B------:R-:W-:Y:S01]  /*0250*/  LOP3.LUT R10, R10, 0xffe00000, RZ, 0xc0, !PT ;  /* 0xffe000000a0a7812 */ /* 0x000fe200078ec0ff */
[C---:B------:R-:W-:Y:S01]  /*0260*/  IMAD.IADD R19, R0.reuse, 0x1, -R19 ;  /* 0x0000000100137824 */ /* 0x040fe200078e0a13 */
[----:B------:R-:W-:Y:S01]  /*0270*/  SHF.R.S32.HI R15, RZ, 0x1f, R8 ;  /* 0x0000001fff0f7819 */ /* 0x000fe20000011408 */
[----:B------:R-:W-:Y:S01]  /*0280*/  IMAD.IADD R0, R0, 0x1, -R7 ;  /* 0x0000000100007824 */ /* 0x000fe200078e0a07 */
[----:B------:R-:W-:Y:S01]  /*0290*/  SHF.R.S32.HI R11, RZ, 0x15, R11 ;  /* 0x00000015ff0b7819 */ /* 0x000fe2000001140b */
[----:B---3--:R-:W-:Y:S01]  /*02a0*/  IMAD.IADD R3, R21, 0x1, -R10 ;  /* 0x0000000115037824 */ /* 0x008fe200078e0a0a */
[----:B------:R-:W-:Y:S01]  /*02b0*/  SHF.R.S32.HI R10, RZ, 0x1f, R9 ;  /* 0x0000001fff0a7819 */ /* 0x000fe20000011409 */
[----:B------:R-:W-:-:S02]  /*02c0*/  IMAD.MOV.U32 R7, RZ, RZ, 0x3e800000 ;  /* 0x3e800000ff077424 */ /* 0x000fc400078e00ff */
[----:B--2---:R-:W-:-:S06]  /*02d0*/  FADD R4, R6, 9.9999997473787516356e-06 ;  /* 0x3727c5ac06047421 */ /* 0x004fcc0000000000 */
[----:B------:R-:W1:Y:S01]  /*02e0*/  MUFU.SQRT R4, R4 ;  /* 0x0000000400047308 */ /* 0x000e620000002000 */
[----:B-----5:R-:W-:Y:S01]  /*02f0*/  FADD R12, R2, 9.9999997473787516356e-06 ;  /* 0x3727c5ac020c7421 */ /* 0x020fe20000000000 */
[C---:B------:R-:W-:Y:S02]  /*0300*/  IMAD R2, R14.reuse, 0x60000, RZ ;  /* 0x000600000e027824 */ /* 0x040fe400078e02ff */
[----:B------:R-:W-:-:S04]  /*0310*/  IMAD R14, R14, 0x1a0000, R3 ;  /* 0x001a00000e0e7824 */ /* 0x000fc800078e0203 */
[----:B------:R2:W3:Y:S01]  /*0320*/  MUFU.SQRT R6, R12 ;  /* 0x0000000c00067308 */ /* 0x0004e20000002000 */
[--C-:B------:R-:W-:Y:S02]  /*0330*/  IADD3 R5, P3, P4, R9, R8, R2.reuse ;  /* 0x0000000809057210 */ /* 0x100fe40007c7e002 */
[----:B------:R-:W-:Y:S01]  /*0340*/  SHF.R.S32.HI R13, RZ, 0x1f, R2 ;  /* 0x0000001fff0d7819 */ /* 0x000fe20000011402 */
[----:B------:R-:W5:Y:S01]  /*0350*/  LDC.64 R8, c[0x0][0x230] ;  /* 0x00008c00ff087b82 */ /* 0x000f620000000a00 */
[C---:B-1----:R-:W-:Y:S02]  /*0360*/  FSETP.GT.AND P2, PT, R4.reuse, 8.50705917302346158658e+37, PT ;  /* 0x7e8000000400780b */ /* 0x042fe40003f44000 */
[----:B------:R-:W-:Y:S01]  /*0370*/  FSETP.GEU.AND P0, PT, R4, 1.175494350822287508e-38, PT ;  /* 0x008000000400780b */ /* 0x000fe20003f0e000 */
[----:B--2---:R-:W-:Y:S01]  /*0380*/  IMAD.SHL.U32 R12, R25, 0x8000, RZ ;  /* 0x00008000190c7824 */ /* 0x004fe200078e00ff */
[----:B------:R-:W-:-:S03]  /*0390*/  IADD3.X R10, R10, R15, R13, P3, P4 ;  /* 0x0000000f0a0a7210 */ /* 0x000fc60001fe840d */
[----:B------:R-:W1:Y:S01]  /*03a0*/  LDC.64 R2, c[0x0][0x220] ;  /* 0x00008800ff027b82 */ /* 0x000e620000000a00 */
[----:B------:R-:W-:Y:S01]  /*03b0*/  FSEL R16, R7, 1, P2 ;  /* 0x3f80000007107808 */ /* 0x000fe20001000000 */
[C---:B------:R-:W-:Y:S01]  /*03c0*/  IMAD R15, R11.reuse, 0x1a0000, R0 ;  /* 0x001a00000b0f7824 */ /* 0x040fe200078e0200 */
[C---:B---3--:R-:W-:Y:S01]  /*03d0*/  FSETP.GT.AND P1, PT, R6.reuse, 8.50705917302346158658e+37, PT ;  /* 0x7e8000000600780b */ /* 0x048fe20003f24000 */
[----:B------:R-:W-:Y:S01]  /*03e0*/  IMAD R11, R11, 0x60000, RZ ;  /* 0x000600000b0b7824 */ /* 0x000fe200078e02ff */
[----:B------:R-:W-:Y:S02]  /*03f0*/  FSETP.GEU.AND P3, PT, R6, 1.175494350822287508e-38, PT ;  /* 0x008000000600780b */ /* 0x000fe40003f6e000 */
[----:B------:R-:W-:Y:S01]  /*0400*/  SHF.R.S32.HI R13, RZ, 0x1f, R19 ;  /* 0x0000001fff0d7819 */ /* 0x000fe20000011413 */
[----:B------:R-:W-:Y:S01]  /*0410*/  @P2 FMUL R4, R4, 0.25 ;  /* 0x3e80000004042820 */ /* 0x000fe20000400000 */
[--C-:B------:R-:W-:Y:S01]  /*0420*/  IADD3 R19, P4, P5, R12, R19, R11.reuse ;  /* 0x000000130c137210 */ /* 0x100fe20007d9e00b */
[----:B------:R-:W-:Y:S01]  /*0430*/  @!P0 FMUL R16, R16, 16777216 ;  /* 0x4b80000010108820 */ /* 0x000fe20000400000 */
[----:B------:R-:W-:Y:S01]  /*0440*/  SHF.R.S32.HI R11, RZ, 0x1f, R11 ;  /* 0x0000001fff0b7819 */ /* 0x000fe2000001140b */
[----:B------:R-:W-:Y:S01]  /*0450*/  @!P0 FMUL R4, R4, 16777216 ;  /* 0x4b80000004048820 */ /* 0x000fe20000400000 */
[----:B------:R-:W-:-:S02]  /*0460*/  SHF.R.S32.HI R18, RZ, 0x1f, R12 ;  /* 0x0000001fff127819 */ /* 0x000fc4000001140c */
[----:B------:R-:W-:Y:S01]  /*0470*/  LEA R12, P2, R5, UR6, 0x2 ;  /* 0x00000006050c7c11 */ /* 0x000fe2000f8410ff */
[----:B------:R-:W2:Y:S01]  /*0480*/  MUFU.RCP R23, R4 ;  /* 0x0000000400177308 */ /* 0x000ea20000001000 */
[----:B------:R-:W-:Y:S01]  /*0490*/  @P1 FMUL R6, R6, 0.25 ;  /* 0x3e80000006061820 */ /* 0x000fe20000400000 */
[----:B------:R-:W-:Y:S02]  /*04a0*/  FSEL R7, R7, 1, P1 ;  /* 0x3f80000007077808 */ /* 0x000fe40000800000 */
[----:B------:R-:W-:Y:S01]  /*04b0*/  IADD3.X R18, R18, R13, R11, P4, P5 ;  /* 0x0000000d12127210 */ /* 0x000fe200027ea40b */
[----:B------:R-:W-:Y:S01]  /*04c0*/  @!P3 FMUL R6, R6, 16777216 ;  /* 0x4b8000000606b820 */ /* 0x000fe20000400000 */
[----:B------:R-:W-:Y:S01]  /*04d0*/  LEA.HI.X R13, R5, UR7, R10, 0x2, P2 ;  /* 0x00000007050d7c11 */ /* 0x000fe200090f140a */
[----:B------:R-:W-:Y:S01]  /*04e0*/  @!P3 FMUL R7, R7, 16777216 ;  /* 0x4b8000000707b820 */ /* 0x000fe20000400000 */
[----:B-----5:R-:W-:Y:S01]  /*04f0*/  IMAD.WIDE R10, R27, 0x4, R8 ;  /* 0x000000041b0a7825 */ /* 0x020fe200078e0208 */
[----:B------:R-:W3:Y:S03]  /*0500*/  MUFU.RCP R0, R6 ;  /* 0x0000000600007308 */ /* 0x000ee60000001000 */
[----:B--2---:R-:W-:Y:S01]  /*0510*/  FMUL R23, R23, R16 ;  /* 0x0000001017177220 */ /* 0x004fe20000400000 */
[C---:B-1----:R-:W-:Y:S01]  /*0520*/  IMAD.WIDE R4, R27.reuse, 0x4, R2 ;  /* 0x000000041b047825 */ /* 0x042fe200078e0202 */
[----:B------:R-:W1:Y:S01]  /*0530*/  LDC.64 R16, c[0x0][0x210] ;  /* 0x00008400ff107b82 */ /* 0x000e620000000a00 */
[----:B------:R-:W-:-:S02]  /*0540*/  ISETP.GT.AND P0, PT, R27, 0x33, PT ;  /* 0x000000331b00780c */ /* 0x000fc40003f04270 */
[----:B------:R-:W-:Y:S01]  /*0550*/  IMAD.WIDE R2, R25, 0x4, R2 ;  /* 0x0000000419027825 */ /* 0x000fe200078e0202 */
[----:B------:R-:W-:Y:S01]  /*0560*/  ISETP.GE.AND P3, PT, R27, 0x34, PT ;  /* 0x000000341b00780c */ /* 0x000fe20003f66270 */
[----:B------:R2:W5:Y:S02]  /*0570*/  LDG.E.EL R24, desc[UR4][R4.64] ;  /* 0x0000000404187981 */ /* 0x000564000c2e1900 */
[----:B------:R-:W-:-:S04]  /*0580*/  IMAD.WIDE R8, R25, 0x4, R8 ;  /* 0x0000000419087825 */ /* 0x000fc800078e0208 */
[----:B---3--:R-:W-:Y:S01]  /*0590*/  FMUL R0, R0, R7 ;  /* 0x0000000700007220 */ /* 0x008fe20000400000 */
[----:B------:R-:W3:Y:S01]  /*05a0*/  LDG.E.EL R2, desc[UR4][R2.64] ;  /* 0x0000000402027981 */ /* 0x000ee2000c2e1900 */
[----:B----4-:R-:W-:Y:S01]  /*05b0*/  IMAD.WIDE R26, R27, 0x4, R28 ;  /* 0x000000041b1a7825 */ /* 0x010fe200078e021c */
[----:B------:R-:W-:Y:S02]  /*05c0*/  CS2R R6, SRZ ;  /* 0x0000000000067805 */ /* 0x000fe4000001ff00 */
[----:B------:R4:W3:Y:S01]  /*05d0*/  LDG.E.EL R20, desc[UR4][R8.64] ;  /* 0x0000000408147981 */ /* 0x0008e2000c2e1900 */
[----:B--2---:R-:W-:-:S03]  /*05e0*/  CS2R R4, SRZ ;  /* 0x0000000000047805 */ /* 0x004fc6000001ff00 */
[----:B------:R1:W2:Y:S04]  /*05f0*/  LDG.E.EL R22, desc[UR4][R26.64] ;  /* 0x000000041a167981 */ /* 0x0002a8000c2e1900 */
[----:B------:R1:W2:Y:S01]  /*0600*/  LDG.E.EL R3, desc[UR4][R10.64] ;  /* 0x000000040a037981 */ /* 0x0002a2000c2e1900 */
[----:B----4-:R-:W-:-:S03]  /*0610*/  CS2R R8, SRZ ;  /* 0x0000000000087805 */ /* 0x010fc6000001ff00 */
[----:B------:R4:W2:Y:S01]  /*0620*/  @P0 LDG.E.128 R4, desc[UR4][R12.64+-0x680000] ;  /* 0x980000040c040981 */ /* 0x0008a2000c1e1d00 */
[----:B-1----:R-:W-:Y:S01]  /*0630*/  IMAD.WIDE R26, R14, 0x4, R16 ;  /* 0x000000040e1a7825 */ /* 0x002fe200078e0210 */
[----:B------:R-:W-:-:S06]  /*0640*/  CS2R R10, SRZ ;  /* 0x00000000000a7805 */ /* 0x000fcc000001ff00 */
[----:B------:R1:W3:Y:S01]  /*0650*/  @!P3 LDG.E.128 R8, desc[UR4][R26.64] ;  /* 0x000000041a08b981 */ /* 0x0002e2000c1e1d00 */
[----:B------:R-:W-:Y:S01]  /*0660*/  ISETP.GE.AND P2, PT, R25, 0x34, PT ;  /* 0x000000341900780c */ /* 0x000fe20003f46270 */
[----:B------:R-:W-:Y:S01]  /*0670*/  IMAD.WIDE R16, R15, 0x4, R16 ;  /* 0x000000040f107825 */ /* 0x000fe200078e0210 */
[----:B------:R-:W-:Y:S02]  /*0680*/  ISETP.GT.AND P1, PT, R25, 0x33, PT ;  /* 0x000000331900780c */ /* 0x000fe40003f24270 */
[----:B----4-:R-:W-:Y:S02]  /*0690*/  CS2R R12, SRZ ;  /* 0x00000000000c7805 */ /* 0x010fe4000001ff00 */
[----:B------:R-:W-:Y:S02]  /*06a0*/  CS2R R14, SRZ ;  /* 0x00000000000e7805 */ /* 0x000fe4000001ff00 */
[----:B-1----:R-:W-:-:S05]  /*06b0*/  LEA R26, P4, R19, UR6, 0x2 ;  /* 0x00000006131a7c11 */ /* 0x002fca000f8810ff */
[----:B------:R1:W4:Y:S01]  /*06c0*/  @!P2 LDG.E.128 R12, desc[UR4][R16.64] ;  /* 0x00000004100ca981 */ /* 0x000322000c1e1d00 */
[----:B------:R-:W-:Y:S02]  /*06d0*/  LEA.HI.X R27, R19, UR7, R18, 0x2, P4 ;  /* 0x00000007131b7c11 */ /* 0x000fe4000a0f1412 */
[----:B------:R-:W-:Y:S02]  /*06e0*/  CS2R R18, SRZ ;  /* 0x0000000000127805 */ /* 0x000fe4000001ff00 */
[----:B-1----:R-:W-:-:S06]  /*06f0*/  CS2R R16, SRZ ;  /* 0x0000000000107805 */ /* 0x002fcc000001ff00 */
[----:B------:R1:W4:Y:S01]  /*0700*/  @P1 LDG.E.128 R16, desc[UR4][R26.64+-0x680000] ;  /* 0x980000041a101981 */ /* 0x000322000c1e1d00 */
[----:B------:R-:W-:-:S05]  /*0710*/  IMAD.WIDE R28, R25, 0x4, R28 ;  /* 0x00000004191c7825 */ /* 0x000fca00078e021c */
[----:B------:R1:W4:Y:S01]  /*0720*/  LDG.E.EL R25, desc[UR4][R28.64] ;  /* 0x000000041c197981 */ /* 0x000322000c2e1900 */
[----:B--2---:R-:W-:Y:S02]  /*0730*/  SEL R4, R4, RZ, P0 ;  /* 0x000000ff04047207 */ /* 0x004fe40000000000 */
[----:B-1----:R-:W-:Y:S02]  /*0740*/  SEL R26, R7, RZ, P0 ;  /* 0x000000ff071a7207 */ /* 0x002fe40000000000 */
[----:B---3--:R-:W-:-:S04]  /*0750*/  SEL R8, R8, RZ, !P3 ;  /* 0x000000ff08087207 */ /* 0x008fc80005800000 */
[----:B------:R-:W-:Y:S02]  /*0760*/  SEL R4, R8, R4, !P3 ;  /* 0x0000000408047207 */ /* 0x000fe40005800000 */
[----:B------:R-:W-:Y:S02]  /*0770*/  SEL R8, R5, RZ, P0 ;  /* 0x000000ff05087207 */ /* 0x000fe40000000000 */
[----:B------:R-:W-:Y:S02]  /*0780*/  SEL R5, R9, RZ, !P3 ;  /* 0x000000ff09057207 */ /* 0x000fe40005800000 */
[----:B------:R-:W-:Y:S02]  /*0790*/  SEL R6, R6, RZ, P0 ;  /* 0x000000ff06067207 */ /* 0x000fe40000000000 */
[----:B------:R-:W-:Y:S02]  /*07a0*/  SEL R7, R11, RZ, !P3 ;  /* 0x000000ff0b077207 */ /* 0x000fe40005800000 */
[----:B------:R-:W-:-:S02]  /*07b0*/  SEL R9, R10, RZ, !P3 ;  /* 0x000000ff0a097207 */ /* 0x000fc40005800000 */
[----:B------:R-:W-:Y:S02]  /*07c0*/  SEL R5, R5, R8, !P3 ;  /* 0x0000000805057207 */ /* 0x000fe40005800000 */
[----:B------:R-:W-:Y:S02]  /*07d0*/  SEL R7, R7, R26, !P3 ;  /* 0x0000001a07077207 */ /* 0x000fe40005800000 */
[----:B------:R-:W-:Y:S01]  /*07e0*/  SEL R6, R9, R6, !P3 ;  /* 0x0000000609067207 */ /* 0x000fe20005800000 */
[C---:B-----5:R-:W-:Y:S01]  /*07f0*/  FADD R10, -R24.reuse, R5 ;  /* 0x00000005180a7221 */ /* 0x060fe20000000100 */
[C---:B------:R-:W-:Y:S01]  /*0800*/  FADD R8, -R24.reuse, R4 ;  /* 0x0000000418087221 */ /* 0x040fe20000000100 */
[C---:B0-----:R-:W-:Y:S02]  /*0810*/  FADD R28, -R24.reuse, R7 ;  /* 0x00000007181c7221 */ /* 0x041fe40000000100 */
[----:B------:R-:W-:Y:S01]  /*0820*/  FADD R26, -R24, R6 ;  /* 0x00000006181a7221 */ /* 0x000fe20000000100 */
[----:B------:R-:W-:-:S02]  /*0830*/  FMUL R24, R23, R10 ;  /* 0x0000000a17187220 */ /* 0x000fc40000400000 */
[----:B------:R-:W0:Y:S01]  /*0840*/  LDC.64 R10, c[0x0][0x240] ;  /* 0x00009000ff0a7b82 */ /* 0x000e220000000a00 */
[C---:B------:R-:W-:Y:S01]  /*0850*/  FMUL R29, R23.reuse, R28 ;  /* 0x0000001c171d7220 */ /* 0x040fe20000400000 */
[C---:B------:R-:W-:Y:S01]  /*0860*/  FMUL R27, R23.reuse, R26 ;  /* 0x0000001a171b7220 */ /* 0x040fe20000400000 */
[----:B------:R-:W-:Y:S01]  /*0870*/  FMUL R23, R23, R8 ;  /* 0x0000000817177220 */ /* 0x000fe20000400000 */
[----:B----4-:R-:W-:Y:S02]  /*0880*/  SEL R12, R12, RZ, !P2 ;  /* 0x000000ff0c0c7207 */ /* 0x010fe40005000000 */
[----:B------:R-:W-:Y:S02]  /*0890*/  SEL R13, R13, RZ, !P2 ;  /* 0x000000ff0d0d7207 */ /* 0x000fe40005000000 */
[----:B------:R-:W1:Y:S01]  /*08a0*/  LDC.64 R8, c[0x0][0x248] ;  /* 0x00009200ff087b82 */ /* 0x000e620000000a00 */
[----:B------:R-:W-:Y:S02]  /*08b0*/  SEL R14, R14, RZ, !P2 ;  /* 0x000000ff0e0e7207 */ /* 0x000fe40005000000 */
[----:B------:R-:W-:-:S02]  /*08c0*/  @P2 SEL R12, R16, RZ, P1 ;  /* 0x000000ff100c2207 */ /* 0x000fc40000800000 */
[----:B------:R-:W-:Y:S02]  /*08d0*/  @P2 SEL R13, R17, RZ, P1 ;  /* 0x000000ff110d2207 */ /* 0x000fe40000800000 */
[----:B------:R-:W-:Y:S02]  /*08e0*/  SEL R15, R15, RZ, !P2 ;  /* 0x000000ff0f0f7207 */ /* 0x000fe40005000000 */
[----:B------:R-:W-:Y:S02]  /*08f0*/  @P2 SEL R14, R18, RZ, P1 ;  /* 0x000000ff120e2207 */ /* 0x000fe40000800000 */
[----:B------:R-:W-:Y:S01]  /*0900*/  @P2 SEL R15, R19, RZ, P1 ;  /* 0x000000ff130f2207 */ /* 0x000fe20000800000 */
[C-C-:B------:R-:W-:Y:S01]  /*0910*/  FFMA R24, R3.reuse, R24, R22.reuse ;  /* 0x0000001803187223 */ /* 0x140fe20000000016 */
[C-C-:B------:R-:W-:Y:S01]  /*0920*/  FFMA R23, R3.reuse, R23, R22.reuse ;  /* 0x0000001703177223 */ /* 0x140fe20000000016 */
[C-C-:B------:R-:W-:Y:S01]  /*0930*/  FFMA R27, R3.reuse, R27, R22.reuse ;  /* 0x0000001b031b7223 */ /* 0x140fe20000000016 */
[----:B------:R-:W-:Y:S01]  /*0940*/  FFMA R29, R3, R29, R22 ;  /* 0x0000001d031d7223 */ /* 0x000fe20000000016 */
[C---:B------:R-:W-:Y:S01]  /*0950*/  FADD R17, -R2.reuse, R13 ;  /* 0x0000000d02117221 */ /* 0x040fe20000000100 */
[C---:B------:R-:W-:Y:S01]  /*0960*/  FADD R3, -R2.reuse, R12 ;  /* 0x0000000c02037221 */ /* 0x040fe20000000100 */
[C---:B------:R-:W-:Y:S01]  /*0970*/  FADD R19, -R2.reuse, R14 ;  /* 0x0000000e02137221 */ /* 0x040fe20000000100 */
[----:B------:R-:W-:Y:S01]  /*0980*/  FADD R2, -R2, R15 ;  /* 0x0000000f02027221 */ /* 0x000fe20000000100 */
[C---:B------:R-:W-:Y:S01]  /*0990*/  FMUL R17, R0.reuse, R17 ;  /* 0x0000001100117220 */ /* 0x040fe20000400000 */
[C---:B------:R-:W-:Y:S01]  /*09a0*/  FMUL R16, R0.reuse, R3 ;  /* 0x0000000300107220 */ /* 0x040fe20000400000 */
[C---:B------:R-:W-:Y:S01]  /*09b0*/  FMUL R18, R0.reuse, R19 ;  /* 0x0000001300127220 */ /* 0x040fe20000400000 */
[----:B------:R-:W-:Y:S01]  /*09c0*/  FMUL R2, R0, R2 ;  /* 0x0000000200027220 */ /* 0x000fe20000400000 */
[C-C-:B------:R-:W-:Y:S01]  /*09d0*/  FFMA R17, R20.reuse, R17, R25.reuse ;  /* 0x0000001114117223 */ /* 0x140fe20000000019 */
[C-C-:B------:R-:W-:Y:S01]  /*09e0*/  FFMA R0, R20.reuse, R16, R25.reuse ;  /* 0x0000001014007223 */ /* 0x140fe20000000019 */
[C-C-:B------:R-:W-:Y:S01]  /*09f0*/  FFMA R18, R20.reuse, R18, R25.reuse ;  /* 0x0000001214127223 */ /* 0x140fe20000000019 */
[----:B------:R-:W-:Y:S01]  /*0a00*/  FFMA R19, R20, R2, R25 ;  /* 0x0000000214137223 */ /* 0x000fe20000000019 */
[----:B------:R-:W-:Y:S01]  /*0a10*/  FSETP.GEU.AND P6, PT, R29, RZ, PT ;  /* 0x000000ff1d00720b */ /* 0x000fe20003fce000 */
[----:B0-----:R-:W-:Y:S01]  /*0a20*/  IMAD.WIDE R2, R21, 0x4, R10 ;  /* 0x0000000415027825 */ /* 0x001fe200078e020a */
[----:B------:R-:W-:-:S02]  /*0a30*/  FSETP.GEU.AND P0, PT, R27, RZ, PT ;  /* 0x000000ff1b00720b */ /* 0x000fc40003f0e000 */
[----:B------:R-:W-:Y:S02]  /*0a40*/  SEL R11, R29, RZ, P6 ;  /* 0x000000ff1d0b7207 */ /* 0x000fe40003000000 */
[----:B------:R-:W-:Y:S02]  /*0a50*/  FSETP.GEU.AND P1, PT, R24, RZ, PT ;  /* 0x000000ff1800720b */ /* 0x000fe40003f2e000 */
[----:B------:R-:W-:Y:S02]  /*0a60*/  FSETP.GEU.AND P2, PT, R23, RZ, PT ;  /* 0x000000ff1700720b */ /* 0x000fe40003f4e000 */
[----:B------:R-:W-:Y:S02]  /*0a70*/  FSETP.GEU.AND P3, PT, R19, RZ, PT ;  /* 0x000000ff1300720b */ /* 0x000fe40003f6e000 */
[----:B------:R-:W-:Y:S02]  /*0a80*/  FSETP.GEU.AND P4, PT, R18, RZ, PT ;  /* 0x000000ff1200720b */ /* 0x000fe40003f8e000 */
[----:B------:R-:W-:-:S02]  /*0a90*/  FSETP.GEU.AND P5, PT, R17, RZ, PT ;  /* 0x000000ff1100720b */ /* 0x000fc40003fae000 */
[----:B------:R-:W-:Y:S01]  /*0aa0*/  FSETP.GEU.AND P6, PT, R0, RZ, PT ;  /* 0x000000ff0000720b */ /* 0x000fe20003fce000 */
[----:B-1----:R-:W-:Y:S01]  /*0ab0*/  IMAD.WIDE R20, R21, 0x4, R8 ;  /* 0x0000000415147825 */ /* 0x002fe200078e0208 */
[----:B------:R-:W-:Y:S02]  /*0ac0*/  SEL R10, R27, RZ, P0 ;  /* 0x000000ff1b0a7207 */ /* 0x000fe40000000000 */
[----:B------:R-:W-:Y:S02]  /*0ad0*/  SEL R9, R24, RZ, P1 ;  /* 0x000000ff18097207 */ /* 0x000fe40000800000 */
[----:B------:R-:W-:Y:S02]  /*0ae0*/  SEL R8, R23, RZ, P2 ;  /* 0x000000ff17087207 */ /* 0x000fe40001000000 */
[----:B------:R-:W-:Y:S02]  /*0af0*/  SEL R19, R19, RZ, P3 ;  /* 0x000000ff13137207 */ /* 0x000fe40001800000 */
[----:B------:R-:W-:-:S02]  /*0b00*/  SEL R18, R18, RZ, P4 ;  /* 0x000000ff12127207 */ /* 0x000fc40002000000 */
[----:B------:R-:W-:Y:S02]  /*0b10*/  SEL R17, R17, RZ, P5 ;  /* 0x000000ff11117207 */ /* 0x000fe40002800000 */
[----:B------:R-:W-:Y:S01]  /*0b20*/  SEL R16, R0, RZ, P6 ;  /* 0x000000ff00107207 */ /* 0x000fe20003000000 */
[----:B------:R-:W-:Y:S04]  /*0b30*/  STG.E.128 desc[UR4][R2.64], R4 ;  /* 0x0000000402007986 */ /* 0x000fe8000c101d04 */
[----:B------:R-:W-:Y:S04]  /*0b40*/  STG.E.128 desc[UR4][R2.64+0x800], R12 ;  /* 0x0008000c02007986 */ /* 0x000fe8000c101d04 */
[----:B------:R-:W-:Y:S04]  /*0b50*/  STG.E.128 desc[UR4][R20.64], R8 ;  /* 0x0000000814007986 */ /* 0x000fe8000c101d04 */
[----:B------:R-:W-:Y:S01]  /*0b60*/  STG.E.128 desc[UR4][R20.64+0x800], R16 ;  /* 0x0008001014007986 */ /* 0x000fe2000c101d04 */
[----:B------:R-:W-:Y:S05]  /*0b70*/  EXIT ;  /* 0x000000000000794d */ /* 0x000fea0003800000 */
.L_x_0:
[----:B------:R-:W-:-:S00]  /*0b80*/  BRA `(.L_x_0) ;  /* 0xfffffffc00fc7947 */ /* 0x000fc0000383ffff */
[----:B------:R-:W-:-:S00]  /*0b90*/  NOP ;  /* 0x0000000000007918 */ /* 0x000fc00000000000 */
        /* <DEDUP_REMOVED lines=14> */
.L_x_1:


//--------------------- .nv.global.init           --------------------------
	.section	.nv.global.init,"aw",@progbits
.nv.global.init:
	.type		_$_str,@object
	.size		_$_str,(_$_str_$_2 - _$_str)
_$_str:
        /*0000*/ 	.byte	0x5f, 0x5f, 0x43, 0x55, 0x44, 0x41, 0x5f, 0x46, 0x54, 0x5a, 0x00
	.type		_$_str_$_2,@object
	.size		_$_str_$_2,(.L_1 - _$_str_$_2)
_$_str_$_2:
        /*000b*/ 	.byte	0x5f, 0x5f, 0x43, 0x55, 0x44, 0x41, 0x5f, 0x50, 0x52, 0x45, 0x43, 0x5f, 0x53, 0x51, 0x52, 0x54
        /*001b*/ 	.byte	0x00
.L_1:


//--------------------- .nv.constant0.triton_poi_fused__native_batch_norm_legit_no_training_cat_relu_4 --------------------------
	.section	.nv.constant0.triton_poi_fused__native_batch_norm_legit_no_training_cat_relu_4,"a",@progbits
	.sectionflags	@""
	.align	4
.nv.constant0.triton_poi_fused__native_batch_norm_legit_no_training_cat_relu_4:
	.zero		596
